//
// Generated by NVIDIA NVVM Compiler
//
// Compiler Build ID: CL-36424714
// Cuda compilation tools, release 13.0, V13.0.88
// Based on NVVM 20.0.0
//

.version 9.0
.target sm_100
.address_size 64

	// .globl	_Z14convolution_2dPiS_i
.const .align 4 .b8 d_mask[196];

.visible .entry _Z14convolution_2dPiS_i(
	.param .u64 .ptr .align 1 _Z14convolution_2dPiS_i_param_0,
	.param .u64 .ptr .align 1 _Z14convolution_2dPiS_i_param_1,
	.param .u32 _Z14convolution_2dPiS_i_param_2
)
{
	.reg .pred 	%p<40>;
	.reg .b32 	%r<71>;
	.reg .b64 	%rd<19>;

	ld.param.u64 	%rd7, [_Z14convolution_2dPiS_i_param_0];
	ld.param.u64 	%rd5, [_Z14convolution_2dPiS_i_param_1];
	ld.param.u32 	%r28, [_Z14convolution_2dPiS_i_param_2];
	cvta.to.global.u64 	%rd1, %rd7;
	mov.u32 	%r31, %ctaid.y;
	mov.u32 	%r32, %ntid.y;
	mov.u32 	%r33, %tid.y;
	mad.lo.s32 	%r1, %r31, %r32, %r33;
	mov.u32 	%r34, %ctaid.x;
	mov.u32 	%r35, %ntid.x;
	mov.u32 	%r36, %tid.x;
	mad.lo.s32 	%r2, %r34, %r35, %r36;
	add.s32 	%r37, %r1, -3;
	add.s32 	%r38, %r2, -2;
	setp.gt.s32 	%p5, %r2, 1;
	setp.lt.s32 	%p6, %r38, %r28;
	and.pred  	%p1, %p5, %p6;
	add.s32 	%r39, %r2, 1;
	setp.gt.s32 	%p7, %r2, -2;
	setp.lt.s32 	%p8, %r39, %r28;
	and.pred  	%p2, %p7, %p8;
	add.s32 	%r40, %r2, 3;
	setp.gt.s32 	%p9, %r2, -4;
	setp.lt.s32 	%p10, %r40, %r28;
	and.pred  	%p3, %p9, %p10;
	mul.lo.s32 	%r62, %r28, %r37;
	add.s32 	%r61, %r2, %r62;
	mov.u64 	%rd8, d_mask;
	add.s64 	%rd18, %rd8, 12;
	mov.b32 	%r64, 0;
	mov.b32 	%r59, -3;
	cvt.s64.s32 	%rd10, %r2;
	mov.u32 	%r60, %r1;
$L__BB0_1:
	add.s32 	%r41, %r60, -3;
	setp.gt.s32 	%p11, %r41, -1;
	setp.lt.s32 	%p12, %r41, %r28;
	and.pred  	%p4, %p11, %p12;
	setp.gt.s32 	%p13, %r2, 2;
	add.s32 	%r42, %r2, -3;
	setp.lt.s32 	%p14, %r42, %r28;
	and.pred  	%p15, %p13, %p14;
	and.pred  	%p16, %p4, %p15;
	cvt.s64.s32 	%rd9, %r62;
	add.s64 	%rd11, %rd10, %rd9;
	shl.b64 	%rd12, %rd11, 2;
	add.s64 	%rd3, %rd1, %rd12;
	not.pred 	%p17, %p16;
	@%p17 bra 	$L__BB0_3;
	ld.global.u32 	%r43, [%rd3+-12];
	ld.const.u32 	%r44, [%rd18+-12];
	mad.lo.s32 	%r64, %r44, %r43, %r64;
$L__BB0_3:
	and.pred  	%p18, %p4, %p1;
	not.pred 	%p19, %p18;
	@%p19 bra 	$L__BB0_5;
	ld.global.u32 	%r45, [%rd3+-8];
	ld.const.u32 	%r46, [%rd18+-8];
	mad.lo.s32 	%r64, %r46, %r45, %r64;
$L__BB0_5:
	setp.gt.s32 	%p20, %r2, 0;
	setp.le.s32 	%p21, %r2, %r28;
	and.pred  	%p22, %p20, %p21;
	and.pred  	%p23, %p4, %p22;
	not.pred 	%p24, %p23;
	@%p24 bra 	$L__BB0_7;
	ld.global.u32 	%r47, [%rd3+-4];
	ld.const.u32 	%r48, [%rd18+-4];
	mad.lo.s32 	%r64, %r48, %r47, %r64;
$L__BB0_7:
	setp.gt.s32 	%p25, %r2, -1;
	setp.lt.s32 	%p26, %r2, %r28;
	and.pred  	%p27, %p25, %p26;
	and.pred  	%p28, %p4, %p27;
	not.pred 	%p29, %p28;
	@%p29 bra 	$L__BB0_9;
	mul.wide.s32 	%rd13, %r61, 4;
	add.s64 	%rd14, %rd1, %rd13;
	ld.global.u32 	%r49, [%rd14];
	ld.const.u32 	%r50, [%rd18];
	mad.lo.s32 	%r64, %r50, %r49, %r64;
$L__BB0_9:
	and.pred  	%p30, %p4, %p2;
	not.pred 	%p31, %p30;
	@%p31 bra 	$L__BB0_11;
	ld.global.u32 	%r51, [%rd3+4];
	ld.const.u32 	%r52, [%rd18+4];
	mad.lo.s32 	%r64, %r52, %r51, %r64;
$L__BB0_11:
	setp.gt.s32 	%p32, %r2, -3;
	add.s32 	%r53, %r2, 2;
	setp.lt.s32 	%p33, %r53, %r28;
	and.pred  	%p34, %p32, %p33;
	and.pred  	%p35, %p4, %p34;
	not.pred 	%p36, %p35;
	@%p36 bra 	$L__BB0_13;
	ld.global.u32 	%r54, [%rd3+8];
	ld.const.u32 	%r55, [%rd18+8];
	mad.lo.s32 	%r64, %r55, %r54, %r64;
$L__BB0_13:
	and.pred  	%p37, %p4, %p3;
	not.pred 	%p38, %p37;
	@%p38 bra 	$L__BB0_15;
	ld.global.u32 	%r56, [%rd3+12];
	ld.const.u32 	%r57, [%rd18+12];
	mad.lo.s32 	%r64, %r57, %r56, %r64;
$L__BB0_15:
	add.s32 	%r62, %r62, %r28;
	add.s32 	%r61, %r61, %r28;
	add.s32 	%r60, %r60, 1;
	add.s32 	%r59, %r59, 1;
	add.s64 	%rd18, %rd18, 28;
	setp.ne.s32 	%p39, %r59, 4;
	@%p39 bra 	$L__BB0_1;
	cvta.to.global.u64 	%rd15, %rd5;
	mad.lo.s32 	%r58, %r28, %r1, %r2;
	mul.wide.s32 	%rd16, %r58, 4;
	add.s64 	%rd17, %rd15, %rd16;
	st.global.u32 	[%rd17], %r64;
	ret;

}


// ===== COMPILED SASS (sm_100) =====

	.target	sm_100

	.elftype	@"ET_EXEC"


//--------------------- .note.nv.tkinfo           --------------------------
	.section	.note.nv.tkinfo,"",@"SHT_NOTE"
	.sectionflags	@"SHF_NOTE_NV_TKINFO"
	.tkinfo
        /*0018*/ 	.word	0x00000002
        /*0030*/ 	.string	""
        /*0030*/ 	.string	"ptxas"
        /*0030*/ 	.string	"Cuda compilation tools, release 13.0, V13.0.88"
        /*0030*/ 	.string	"Build cuda_13.0.r13.0/compiler.36424714_0"
        /*0030*/ 	.string	"-arch sm_100 -m 64 "



//--------------------- .note.nv.cuinfo           --------------------------
	.section	.note.nv.cuinfo,"",@"SHT_NOTE"
	.sectionflags	@"SHF_NOTE_NV_CUINFO"
        /*0018*/ 	.short	0x0002
        /*001a*/ 	.short	0x0064
        /*001c*/ 	.short	0x0082
	.zero		2


//--------------------- .nv.info                  --------------------------
	.section	.nv.info,"",@"SHT_CUDA_INFO"
	.align	4


	//----- nvinfo : EIATTR_REGCOUNT
	.align		4
        /*0000*/ 	.byte	0x04, 0x2f
        /*0002*/ 	.short	(.L_2 - .L_1)
	.align		4
.L_1:
        /*0004*/ 	.word	index@(_Z14convolution_2dPiS_i)
        /*0008*/ 	.word	0x00000019


	//----- nvinfo : EIATTR_FRAME_SIZE
	.align		4
.L_2:
        /*000c*/ 	.byte	0x04, 0x11
        /*000e*/ 	.short	(.L_4 - .L_3)
	.align		4
.L_3:
        /*0010*/ 	.word	index@(_Z14convolution_2dPiS_i)
        /*0014*/ 	.word	0x00000000


	//----- nvinfo : EIATTR_MIN_STACK_SIZE
	.align		4
.L_4:
        /*0018*/ 	.byte	0x04, 0x12
        /*001a*/ 	.short	(.L_6 - .L_5)
	.align		4
.L_5:
        /*001c*/ 	.word	index@(_Z14convolution_2dPiS_i)
        /*0020*/ 	.word	0x00000000
.L_6:


//--------------------- .nv.compat                --------------------------
	.section	.nv.compat,"",@"SHT_CUDA_COMPAT_INFO"
	.align	4
        /*0000*/ 	.byte	0x02, 0x09, 0x00, 0x00, 0x02, 0x02, 0x01, 0x00, 0x02, 0x05, 0x05, 0x00, 0x03, 0x07, 0x01, 0x01
        /*0010*/ 	.byte	0x02, 0x03, 0x00, 0x00, 0x02, 0x06, 0x01, 0x00, 0x04, 0x0b, 0x08, 0x00, 0x09, 0x00, 0x00, 0x00
        /*0020*/ 	.byte	0x00, 0x00, 0x00, 0x00


//--------------------- .nv.info._Z14convolution_2dPiS_i --------------------------
	.section	.nv.info._Z14convolution_2dPiS_i,"",@"SHT_CUDA_INFO"
	.sectionflags	@""
	.align	4


	//----- nvinfo : EIATTR_CUDA_API_VERSION
	.align		4
        /*0000*/ 	.byte	0x04, 0x37
        /*0002*/ 	.short	(.L_8 - .L_7)
.L_7:
        /*0004*/ 	.word	0x00000082


	//----- nvinfo : EIATTR_KPARAM_INFO
	.align		4
.L_8:
        /*0008*/ 	.byte	0x04, 0x17
        /*000a*/ 	.short	(.L_10 - .L_9)
.L_9:
        /*000c*/ 	.word	0x00000000
        /*0010*/ 	.short	0x0002
        /*0012*/ 	.short	0x0010
        /*0014*/ 	.byte	0x00, 0xf0, 0x11, 0x00


	//----- nvinfo : EIATTR_KPARAM_INFO
	.align		4
.L_10:
        /*0018*/ 	.byte	0x04, 0x17
        /*001a*/ 	.short	(.L_12 - .L_11)
.L_11:
        /*001c*/ 	.word	0x00000000
        /*0020*/ 	.short	0x0001
        /*0022*/ 	.short	0x0008
        /*0024*/ 	.byte	0x00, 0xf5, 0x21, 0x00


	//----- nvinfo : EIATTR_KPARAM_INFO
	.align		4
.L_12:
        /*0028*/ 	.byte	0x04, 0x17
        /*002a*/ 	.short	(.L_14 - .L_13)
.L_13:
        /*002c*/ 	.word	0x00000000
        /*0030*/ 	.short	0x0000
        /*0032*/ 	.short	0x0000
        /*0034*/ 	.byte	0x00, 0xf5, 0x21, 0x00


	//----- nvinfo : EIATTR_SPARSE_MMA_MASK
	.align		4
.L_14:
        /*0038*/ 	.byte	0x03, 0x50
        /*003a*/ 	.short	0x0000


	//----- nvinfo : EIATTR_MAXREG_COUNT
	.align		4
        /*003c*/ 	.byte	0x03, 0x1b
        /*003e*/ 	.short	0x00ff


	//----- nvinfo : EIATTR_MERCURY_ISA_VERSION
	.align		4
        /*0040*/ 	.byte	0x03, 0x5f
        /*0042*/ 	.short	0x0101


	//----- nvinfo : EIATTR_VRC_CTA_INIT_COUNT
	.align		4
        /*0044*/ 	.byte	0x02, 0x4a
	.zero		1
	.zero		1


	//----- nvinfo : EIATTR_EXIT_INSTR_OFFSETS
	.align		4
        /*0048*/ 	.byte	0x04, 0x1c
        /*004a*/ 	.short	(.L_16 - .L_15)


	//   ....[0]....
.L_15:
        /*004c*/ 	.word	0x00001470


	//----- nvinfo : EIATTR_CBANK_PARAM_SIZE
	.align		4
.L_16:
        /*0050*/ 	.byte	0x03, 0x19
        /*0052*/ 	.short	0x0014


	//----- nvinfo : EIATTR_PARAM_CBANK
	.align		4
        /*0054*/ 	.byte	0x04, 0x0a
        /*0056*/ 	.short	(.L_18 - .L_17)
	.align		4
.L_17:
        /*0058*/ 	.word	index@(.nv.constant0._Z14convolution_2dPiS_i)
        /*005c*/ 	.short	0x0380
        /*005e*/ 	.short	0x0014


	//----- nvinfo : EIATTR_SW_WAR
	.align		4
.L_18:
        /*0060*/ 	.byte	0x04, 0x36
        /*0062*/ 	.short	(.L_20 - .L_19)
.L_19:
        /*0064*/ 	.word	0x00000008
.L_20:


//--------------------- .nv.callgraph             --------------------------
	.section	.nv.callgraph,"",@"SHT_CUDA_CALLGRAPH"
	.align	4
	.sectionentsize	8
	.align		4
        /*0000*/ 	.word	0x00000000
	.align		4
        /*0004*/ 	.word	0xffffffff
	.align		4
        /*0008*/ 	.word	0x00000000
	.align		4
        /*000c*/ 	.word	0xfffffffe
	.align		4
        /*0010*/ 	.word	0x00000000
	.align		4
        /*0014*/ 	.word	0xfffffffd
	.align		4
        /*0018*/ 	.word	0x00000000
	.align		4
        /*001c*/ 	.word	0xfffffffc


//--------------------- .nv.constant3             --------------------------
	.section	.nv.constant3,"a",@progbits
	.align	4
.nv.constant3:
	.type		d_mask,@object
	.size		d_mask,(.L_0 - d_mask)
d_mask:
	.zero		196
.L_0:


//--------------------- .text._Z14convolution_2dPiS_i --------------------------
	.section	.text._Z14convolution_2dPiS_i,"ax",@progbits
	.align	128
        .global         _Z14convolution_2dPiS_i
        .type           _Z14convolution_2dPiS_i,@function
        .size           _Z14convolution_2dPiS_i,(.L_x_1 - _Z14convolution_2dPiS_i)
        .other          _Z14convolution_2dPiS_i,@"STO_CUDA_ENTRY STV_DEFAULT"
_Z14convolution_2dPiS_i:
.text._Z14convolution_2dPiS_i:
[----:B------:R-:W-:Y:S01]  /*0000*/  LDC R1, c[0x0][0x37c] ;  /* 0x0000df00ff017b82 */ /* 0x000fe20000000800 */
[----:B------:R-:W0:Y:S07]  /*0010*/  S2R R3, SR_TID.Y ;  /* 0x0000000000037919 */ /* 0x000e2e0000002200 */
[----:B------:R-:W0:Y:S01]  /*0020*/  LDC R12, c[0x0][0x364] ;  /* 0x0000d900ff0c7b82 */ /* 0x000e220000000800 */
[----:B------:R-:W1:Y:S01]  /*0030*/  LDCU UR6, c[0x0][0x390] ;  /* 0x00007200ff0677ac */ /* 0x000e620008000800 */
[----:B------:R-:W2:Y:S01]  /*0040*/  S2R R0, SR_TID.X ;  /* 0x0000000000007919 */ /* 0x000ea20000002100 */
[----:B------:R-:W3:Y:S05]  /*0050*/  LDCU.64 UR8, c[0x0][0x380] ;  /* 0x00007000ff0877ac */ /* 0x000eea0008000a00 */
[----:B------:R-:W0:Y:S08]  /*0060*/  S2UR UR4, SR_CTAID.Y ;  /* 0x00000000000479c3 */ /* 0x000e300000002600 */
[----:B------:R-:W2:Y:S08]  /*0070*/  S2UR UR5, SR_CTAID.X ;  /* 0x00000000000579c3 */ /* 0x000eb00000002500 */
[----:B------:R-:W2:Y:S01]  /*0080*/  LDC R13, c[0x0][0x360] ;  /* 0x0000d800ff0d7b82 */ /* 0x000ea20000000800 */
[----:B0-----:R-:W-:-:S02]  /*0090*/  IMAD R12, R12, UR4, R3 ;  /* 0x000000040c0c7c24 */ /* 0x001fc4000f8e0203 */
[----:B--2---:R-:W-:Y:S01]  /*00a0*/  IMAD R13, R13, UR5, R0 ;  /* 0x000000050d0d7c24 */ /* 0x004fe2000f8e0200 */
[----:B------:R-:W0:Y:S01]  /*00b0*/  LDCU.64 UR4, c[0x0][0x358] ;  /* 0x00006b00ff0477ac */ /* 0x000e220008000a00 */
[----:B------:R-:W-:Y:S02]  /*00c0*/  VIADD R0, R12, 0xfffffffd ;  /* 0xfffffffd0c007836 */ /* 0x000fe40000000000 */
[C---:B------:R-:W-:Y:S01]  /*00d0*/  VIADD R2, R13.reuse, 0xfffffffd ;  /* 0xfffffffd0d027836 */ /* 0x040fe20000000000 */
[----:B------:R-:W-:Y:S01]  /*00e0*/  SHF.R.S32.HI R8, RZ, 0x1f, R13 ;  /* 0x0000001fff087819 */ /* 0x000fe2000001140d */
[C---:B-1----:R-:W-:Y:S01]  /*00f0*/  IMAD R6, R0.reuse, UR6, RZ ;  /* 0x0000000600067c24 */ /* 0x042fe2000f8e02ff */
[----:B------:R-:W-:Y:S02]  /*0100*/  ISETP.GE.AND P5, PT, R0, UR6, PT ;  /* 0x0000000600007c0c */ /* 0x000fe4000bfa6270 */
[----:B------:R-:W-:Y:S01]  /*0110*/  ISETP.GE.AND P2, PT, R2, UR6, PT ;  /* 0x0000000602007c0c */ /* 0x000fe2000bf46270 */
[----:B------:R-:W-:Y:S01]  /*0120*/  VIADD R2, R13, 0xfffffffe ;  /* 0xfffffffe0d027836 */ /* 0x000fe20000000000 */
[----:B------:R-:W-:-:S02]  /*0130*/  ISETP.GT.AND P5, PT, R0, -0x1, !P5 ;  /* 0xffffffff0000780c */ /* 0x000fc40006fa4270 */
[C---:B------:R-:W-:Y:S02]  /*0140*/  ISETP.GT.AND P2, PT, R13.reuse, 0x2, !P2 ;  /* 0x000000020d00780c */ /* 0x040fe40005744270 */
[----:B------:R-:W-:Y:S02]  /*0150*/  IADD3 R0, P3, PT, R13, R6, RZ ;  /* 0x000000060d007210 */ /* 0x000fe40007f7e0ff */
[----:B------:R-:W-:Y:S02]  /*0160*/  PLOP3.LUT P1, PT, P5, P2, PT, 0x80, 0x8 ;  /* 0x000000000008781c */ /* 0x000fe40002f25070 */
[----:B------:R-:W-:Y:S02]  /*0170*/  ISETP.GE.AND P0, PT, R2, UR6, PT ;  /* 0x0000000602007c0c */ /* 0x000fe4000bf06270 */
[----:B------:R-:W-:Y:S02]  /*0180*/  LEA.HI.X.SX32 R3, R6, R8, 0x1, P3 ;  /* 0x0000000806037211 */ /* 0x000fe400018f0eff */
[----:B---3--:R-:W-:-:S02]  /*0190*/  LEA R16, P3, R0, UR8, 0x2 ;  /* 0x0000000800107c11 */ /* 0x008fc4000f8610ff */
[C---:B------:R-:W-:Y:S02]  /*01a0*/  ISETP.GT.AND P0, PT, R13.reuse, 0x1, !P0 ;  /* 0x000000010d00780c */ /* 0x040fe40004704270 */
[----:B------:R-:W-:Y:S02]  /*01b0*/  LEA.HI.X R17, R0, UR9, R3, 0x2, P3 ;  /* 0x0000000900117c11 */ /* 0x000fe400098f1403 */
[----:B------:R-:W-:Y:S01]  /*01c0*/  PLOP3.LUT P3, PT, P5, P0, PT, 0x80, 0x8 ;  /* 0x000000000008781c */ /* 0x000fe20002f61070 */
[----:B------:R-:W1:Y:S02]  /*01d0*/  @P1 LDC R3, c[0x3][RZ] ;  /* 0x00c00000ff031b82 */ /* 0x000e640000000800 */
[----:B0-----:R-:W1:Y:S10]  /*01e0*/  @P1 LDG.E R2, desc[UR4][R16.64+-0xc] ;  /* 0xfffff40410021981 */ /* 0x001e74000c1e1900 */
[----:B------:R-:W2:Y:S01]  /*01f0*/  @P3 LDG.E R5, desc[UR4][R16.64+-0x8] ;  /* 0xfffff80410053981 */ /* 0x000ea2000c1e1900 */
[----:B------:R-:W-:Y:S01]  /*0200*/  ISETP.GE.AND P4, PT, R13, UR6, PT ;  /* 0x000000060d007c0c */ /* 0x000fe2000bf86270 */
[----:B------:R-:W2:Y:S01]  /*0210*/  @P3 LDC R4, c[0x3][0x4] ;  /* 0x00c00100ff043b82 */ /* 0x000ea20000000800 */
[----:B------:R-:W-:-:S02]  /*0220*/  IMAD.MOV.U32 R0, RZ, RZ, RZ ;  /* 0x000000ffff007224 */ /* 0x000fc400078e00ff */
[C---:B------:R-:W-:Y:S01]  /*0230*/  ISETP.GT.AND P4, PT, R13.reuse, -0x1, !P4 ;  /* 0xffffffff0d00780c */ /* 0x040fe20006784270 */
[----:B------:R-:W-:-:S03]  /*0240*/  IMAD.IADD R18, R13, 0x1, R6 ;  /* 0x000000010d127824 */ /* 0x000fc600078e0206 */
[----:B------:R-:W-:-:S13]  /*0250*/  PLOP3.LUT P6, PT, P5, P4, PT, 0x80, 0x8 ;  /* 0x000000000008781c */ /* 0x000fda0002fc9070 */
[----:B------:R-:W0:Y:S01]  /*0260*/  @P6 LDC R9, c[0x3][0xc] ;  /* 0x00c00300ff096b82 */ /* 0x000e220000000800 */
[----:B-1----:R-:W-:Y:S01]  /*0270*/  @P1 IMAD R0, R2, R3, RZ ;  /* 0x0000000302001224 */ /* 0x002fe200078e02ff */
[----:B------:R-:W-:-:S06]  /*0280*/  ISETP.GT.AND P1, PT, R13, UR6, PT ;  /* 0x000000060d007c0c */ /* 0x000fcc000bf24270 */
[----:B------:R-:W1:Y:S01]  /*0290*/  @P6 LDC.64 R2, c[0x0][0x380] ;  /* 0x0000e000ff026b82 */ /* 0x000e620000000a00 */
[----:B------:R-:W-:Y:S01]  /*02a0*/  ISETP.GT.AND P1, PT, R13, RZ, !P1 ;  /* 0x000000ff0d00720c */ /* 0x000fe20004f24270 */
[----:B--2---:R-:W-:-:S03]  /*02b0*/  @P3 IMAD R0, R5, R4, R0 ;  /* 0x0000000405003224 */ /* 0x004fc600078e0200 */
[----:B------:R-:W-:-:S13]  /*02c0*/  PLOP3.LUT P3, PT, P5, P1, PT, 0x80, 0x8 ;  /* 0x000000000008781c */ /* 0x000fda0002f63070 */
[----:B------:R-:W2:Y:S01]  /*02d0*/  @P3 LDG.E R5, desc[UR4][R16.64+-0x4] ;  /* 0xfffffc0410053981 */ /* 0x000ea2000c1e1900 */
[----:B------:R-:W2:Y:S01]  /*02e0*/  @P3 LDC R7, c[0x3][0x8] ;  /* 0x00c00200ff073b82 */ /* 0x000ea20000000800 */
[----:B-1----:R-:W-:-:S06]  /*02f0*/  @P6 IMAD.WIDE R2, R18, 0x4, R2 ;  /* 0x0000000412026825 */ /* 0x002fcc00078e0202 */
[----:B------:R-:W0:Y:S01]  /*0300*/  @P6 LDG.E R3, desc[UR4][R2.64] ;  /* 0x0000000402036981 */ /* 0x000e22000c1e1900 */
[----:B------:R-:W-:Y:S02]  /*0310*/  VIADD R4, R13, 0x1 ;  /* 0x000000010d047836 */ /* 0x000fe40000000000 */
[----:B--2---:R-:W-:-:S03]  /*0320*/  @P3 IMAD R0, R5, R7, R0 ;  /* 0x0000000705003224 */ /* 0x004fc600078e0200 */
[----:B------:R-:W-:-:S04]  /*0330*/  ISETP.GE.AND P3, PT, R4, UR6, PT ;  /* 0x0000000604007c0c */ /* 0x000fc8000bf66270 */
[----:B------:R-:W-:Y:S01]  /*0340*/  ISETP.GT.AND P3, PT, R13, -0x2, !P3 ;  /* 0xfffffffe0d00780c */ /* 0x000fe20005f64270 */
[----:B0-----:R-:W-:-:S03]  /*0350*/  @P6 IMAD R0, R3, R9, R0 ;  /* 0x0000000903006224 */ /* 0x001fc600078e0200 */
[----:B------:R-:W-:-:S13]  /*0360*/  PLOP3.LUT P6, PT, P5, P3, PT, 0x80, 0x8 ;  /* 0x000000000008781c */ /* 0x000fda0002fc7070 */
[----:B------:R-:W2:Y:S01]  /*0370*/  @P6 LDG.E R5, desc[UR4][R16.64+0x4] ;  /* 0x0000040410056981 */ /* 0x000ea2000c1e1900 */
[----:B------:R-:W2:Y:S01]  /*0380*/  @P6 LDC R4, c[0x3][0x10] ;  /* 0x00c00400ff046b82 */ /* 0x000ea20000000800 */
[----:B------:R-:W-:Y:S02]  /*0390*/  VIADD R6, R6, UR6 ;  /* 0x0000000606067c36 */ /* 0x000fe40008000000 */
[----:B------:R-:W-:Y:S02]  /*03a0*/  VIADD R21, R13, 0x2 ;  /* 0x000000020d157836 */ /* 0x000fe40000000000 */
[----:B--2---:R-:W-:Y:S01]  /*03b0*/  @P6 IMAD R0, R5, R4, R0 ;  /* 0x0000000405006224 */ /* 0x004fe200078e0200 */
[----:B------:R-:W-:-:S04]  /*03c0*/  IADD3 R2, P6, PT, R13, R6, RZ ;  /* 0x000000060d027210 */ /* 0x000fc80007fde0ff */
[C---:B------:R-:W-:Y:S01]  /*03d0*/  LEA.HI.X.SX32 R3, R6.reuse, R8, 0x1, P6 ;  /* 0x0000000806037211 */ /* 0x040fe200030f0eff */
[----:B------:R-:W-:Y:S01]  /*03e0*/  VIADD R6, R6, UR6 ;  /* 0x0000000606067c36 */ /* 0x000fe20008000000 */
[----:B------:R-:W-:-:S04]  /*03f0*/  LEA R14, P6, R2, UR8, 0x2 ;  /* 0x00000008020e7c11 */ /* 0x000fc8000f8c10ff */
[----:B------:R-:W-:Y:S01]  /*0400*/  LEA.HI.X R15, R2, UR9, R3, 0x2, P6 ;  /* 0x00000009020f7c11 */ /* 0x000fe2000b0f1403 */
[----:B------:R-:W-:Y:S01]  /*0410*/  VIADD R2, R6, UR6 ;  /* 0x0000000606027c36 */ /* 0x000fe20008000000 */
[----:B------:R-:W-:-:S04]  /*0420*/  IADD3 R3, P6, PT, R13, R6, RZ ;  /* 0x000000060d037210 */ /* 0x000fc80007fde0ff */
[----:B------:R-:W-:Y:S02]  /*0430*/  LEA.HI.X.SX32 R4, R6, R8, 0x1, P6 ;  /* 0x0000000806047211 */ /* 0x000fe400030f0eff */
[----:B------:R-:W-:-:S04]  /*0440*/  LEA R10, P6, R3, UR8, 0x2 ;  /* 0x00000008030a7c11 */ /* 0x000fc8000f8c10ff */
[----:B------:R-:W-:Y:S02]  /*0450*/  LEA.HI.X R11, R3, UR9, R4, 0x2, P6 ;  /* 0x00000009030b7c11 */ /* 0x000fe4000b0f1404 */
[----:B------:R-:W-:-:S04]  /*0460*/  IADD3 R3, P6, PT, R13, R2, RZ ;  /* 0x000000020d037210 */ /* 0x000fc80007fde0ff */
[C---:B------:R-:W-:Y:S01]  /*0470*/  LEA.HI.X.SX32 R4, R2.reuse, R8, 0x1, P6 ;  /* 0x0000000802047211 */ /* 0x040fe200030f0eff */
[----:B------:R-:W-:Y:S01]  /*0480*/  VIADD R2, R2, UR6 ;  /* 0x0000000602027c36 */ /* 0x000fe20008000000 */
[----:B------:R-:W-:-:S04]  /*0490*/  LEA R6, P6, R3, UR8, 0x2 ;  /* 0x0000000803067c11 */ /* 0x000fc8000f8c10ff */
[----:B------:R-:W-:Y:S01]  /*04a0*/  LEA.HI.X R7, R3, UR9, R4, 0x2, P6 ;  /* 0x0000000903077c11 */ /* 0x000fe2000b0f1404 */
[----:B------:R-:W-:Y:S01]  /*04b0*/  VIADD R3, R2, UR6 ;  /* 0x0000000602037c36 */ /* 0x000fe20008000000 */
[----:B------:R-:W-:-:S03]  /*04c0*/  IADD3 R5, P6, PT, R13, R2, RZ ;  /* 0x000000020d057210 */ /* 0x000fc60007fde0ff */
[----:B------:R-:W-:Y:S01]  /*04d0*/  VIADD R9, R3, UR6 ;  /* 0x0000000603097c36 */ /* 0x000fe20008000000 */
[----:B------:R-:W-:Y:S02]  /*04e0*/  LEA.HI.X.SX32 R20, R2, R8, 0x1, P6 ;  /* 0x0000000802147211 */ /* 0x000fe400030f0eff */
[----:B------:R-:W-:-:S04]  /*04f0*/  LEA R4, P6, R5, UR8, 0x2 ;  /* 0x0000000805047c11 */ /* 0x000fc8000f8c10ff */
[----:B------:R-:W-:Y:S02]  /*0500*/  LEA.HI.X R5, R5, UR9, R20, 0x2, P6 ;  /* 0x0000000905057c11 */ /* 0x000fe4000b0f1414 */
[----:B------:R-:W-:-:S04]  /*0510*/  IADD3 R19, P6, PT, R13, R3, RZ ;  /* 0x000000030d137210 */ /* 0x000fc80007fde0ff */
[----:B------:R-:W-:Y:S02]  /*0520*/  LEA.HI.X.SX32 R20, R3, R8, 0x1, P6 ;  /* 0x0000000803147211 */ /* 0x000fe400030f0eff */
[----:B------:R-:W-:-:S04]  /*0530*/  LEA R2, P6, R19, UR8, 0x2 ;  /* 0x0000000813027c11 */ /* 0x000fc8000f8c10ff */
[----:B------:R-:W-:Y:S02]  /*0540*/  LEA.HI.X R3, R19, UR9, R20, 0x2, P6 ;  /* 0x0000000913037c11 */ /* 0x000fe4000b0f1414 */
[----:B------:R-:W-:-:S04]  /*0550*/  IADD3 R19, P6, PT, R13, R9, RZ ;  /* 0x000000090d137210 */ /* 0x000fc80007fde0ff */
[----:B------:R-:W-:Y:S02]  /*0560*/  LEA.HI.X.SX32 R20, R9, R8, 0x1, P6 ;  /* 0x0000000809147211 */ /* 0x000fe400030f0eff */
[----:B------:R-:W-:-:S04]  /*0570*/  LEA R8, P6, R19, UR8, 0x2 ;  /* 0x0000000813087c11 */ /* 0x000fc8000f8c10ff */
[----:B------:R-:W-:Y:S02]  /*0580*/  LEA.HI.X R9, R19, UR9, R20, 0x2, P6 ;  /* 0x0000000913097c11 */ /* 0x000fe4000b0f1414 */
[----:B------:R-:W-:-:S04]  /*0590*/  ISETP.GE.AND P6, PT, R21, UR6, PT ;  /* 0x0000000615007c0c */ /* 0x000fc8000bfc6270 */
[----:B------:R-:W-:-:S04]  /*05a0*/  ISETP.GT.AND P6, PT, R13, -0x3, !P6 ;  /* 0xfffffffd0d00780c */ /* 0x000fc800077c4270 */
[----:B------:R-:W-:Y:S02]  /*05b0*/  P2R R20, PR, RZ, 0x40 ;  /* 0x00000040ff147803 */ /* 0x000fe40000000000 */
[----:B------:R-:W-:-:S13]  /*05c0*/  PLOP3.LUT P6, PT, P5, P6, PT, 0x80, 0x8 ;  /* 0x000000000008781c */ /* 0x000fda0002fcd070 */
[----:B------:R-:W2:Y:S01]  /*05d0*/  @P6 LDG.E R19, desc[UR4][R16.64+0x8] ;  /* 0x0000080410136981 */ /* 0x000ea2000c1e1900 */
[----:B------:R-:W2:Y:S02]  /*05e0*/  @P6 LDC R21, c[0x3][0x14] ;  /* 0x00c00500ff156b82 */ /* 0x000ea40000000800 */
[----:B--2---:R-:W-:Y:S02]  /*05f0*/  @P6 IMAD R0, R19, R21, R0 ;  /* 0x0000001513006224 */ /* 0x004fe400078e0200 */
[----:B------:R-:W-:-:S05]  /*0600*/  VIADD R19, R13, 0x3 ;  /* 0x000000030d137836 */ /* 0x000fca0000000000 */
[----:B------:R-:W-:-:S04]  /*0610*/  ISETP.GE.AND P6, PT, R19, UR6, PT ;  /* 0x0000000613007c0c */ /* 0x000fc8000bfc6270 */
[----:B------:R-:W-:-:S04]  /*0620*/  ISETP.GT.AND P6, PT, R13, -0x4, !P6 ;  /* 0xfffffffc0d00780c */ /* 0x000fc800077c4270 */
[----:B------:R-:W-:Y:S02]  /*0630*/  PLOP3.LUT P5, PT, P5, P6, PT, 0x80, 0x8 ;  /* 0x000000000008781c */ /* 0x000fe40002fad070 */
[----:B------:R-:W-:-:S11]  /*0640*/  P2R R19, PR, RZ, 0x40 ;  /* 0x00000040ff137803 */ /* 0x000fd60000000000 */
[----:B------:R-:W2:Y:S01]  /*0650*/  @P5 LDG.E R21, desc[UR4][R16.64+0xc] ;  /* 0x00000c0410155981 */ /* 0x000ea2000c1e1900 */
[----:B------:R-:W2:Y:S02]  /*0660*/  @P5 LDC R22, c[0x3][0x18] ;  /* 0x00c00600ff165b82 */ /* 0x000ea40000000800 */
[----:B--2---:R-:W-:Y:S02]  /*0670*/  @P5 IMAD R0, R21, R22, R0 ;  /* 0x0000001615005224 */ /* 0x004fe400078e0200 */
[----:B------:R-:W-:-:S05]  /*0680*/  VIADD R21, R12, 0xfffffffe ;  /* 0xfffffffe0c157836 */ /* 0x000fca0000000000 */
[----:B------:R-:W-:-:S04]  /*0690*/  ISETP.GE.AND P5, PT, R21, UR6, PT ;  /* 0x0000000615007c0c */ /* 0x000fc8000bfa6270 */
[----:B------:R-:W-:-:S04]  /*06a0*/  ISETP.GT.AND P5, PT, R21, -0x1, !P5 ;  /* 0xffffffff1500780c */ /* 0x000fc80006fa4270 */
[----:B------:R-:W-:-:S13]  /*06b0*/  PLOP3.LUT P6, PT, P5, P2, PT, 0x80, 0x8 ;  /* 0x000000000008781c */ /* 0x000fda0002fc5070 */
[----:B------:R-:W2:Y:S01]  /*06c0*/  @P6 LDG.E R21, desc[UR4][R14.64+-0xc] ;  /* 0xfffff4040e156981 */ /* 0x000ea2000c1e1900 */
[----:B------:R-:W2:Y:S02]  /*06d0*/  @P6 LDC R22, c[0x3][0x1c] ;  /* 0x00c00700ff166b82 */ /* 0x000ea40000000800 */
[----:B--2---:R-:W-:Y:S01]  /*06e0*/  @P6 IMAD R0, R21, R22, R0 ;  /* 0x0000001615006224 */ /* 0x004fe200078e0200 */
[----:B------:R-:W-:-:S13]  /*06f0*/  PLOP3.LUT P6, PT, P5, P0, PT, 0x80, 0x8 ;  /* 0x000000000008781c */ /* 0x000fda0002fc1070 */
[----:B------:R-:W2:Y:S01]  /*0700*/  @P6 LDG.E R17, desc[UR4][R14.64+-0x8] ;  /* 0xfffff8040e116981 */ /* 0x000ea2000c1e1900 */
[----:B------:R-:W2:Y:S02]  /*0710*/  @P6 LDC R16, c[0x3][0x20] ;  /* 0x00c00800ff106b82 */ /* 0x000ea40000000800 */
[----:B--2---:R-:W-:Y:S01]  /*0720*/  @P6 IMAD R0, R17, R16, R0 ;  /* 0x0000001011006224 */ /* 0x004fe200078e0200 */
[----:B------:R-:W-:-:S13]  /*0730*/  PLOP3.LUT P6, PT, P5, P1, PT, 0x80, 0x8 ;  /* 0x000000000008781c */ /* 0x000fda0002fc3070 */
[----:B------:R-:W2:Y:S01]  /*0740*/  @P6 LDG.E R17, desc[UR4][R14.64+-0x4] ;  /* 0xfffffc040e116981 */ /* 0x000ea2000c1e1900 */
[----:B------:R-:W2:Y:S01]  /*0750*/  @P6 LDC R16, c[0x3][0x24] ;  /* 0x00c00900ff106b82 */ /* 0x000ea20000000800 */
[----:B------:R-:W-:Y:S02]  /*0760*/  VIADD R18, R18, UR6 ;  /* 0x0000000612127c36 */ /* 0x000fe40008000000 */
[----:B--2---:R-:W-:Y:S01]  /*0770*/  @P6 IMAD R0, R17, R16, R0 ;  /* 0x0000001011006224 */ /* 0x004fe200078e0200 */
[----:B------:R-:W-:-:S13]  /*0780*/  PLOP3.LUT P6, PT, P5, P4, PT, 0x80, 0x8 ;  /* 0x000000000008781c */ /* 0x000fda0002fc9070 */
[----:B------:R-:W0:Y:S08]  /*0790*/  @P6 LDC.64 R16, c[0x0][0x380] ;  /* 0x0000e000ff106b82 */ /* 0x000e300000000a00 */
[----:B------:R-:W1:Y:S01]  /*07a0*/  @P6 LDC R21, c[0x3][0x28] ;  /* 0x00c00a00ff156b82 */ /* 0x000e620000000800 */
[----:B0-----:R-:W-:-:S06]  /*07b0*/  @P6 IMAD.WIDE R16, R18, 0x4, R16 ;  /* 0x0000000412106825 */ /* 0x001fcc00078e0210 */
[----:B------:R-:W1:Y:S02]  /*07c0*/  @P6 LDG.E R17, desc[UR4][R16.64] ;  /* 0x0000000410116981 */ /* 0x000e64000c1e1900 */
[----:B-1----:R-:W-:Y:S01]  /*07d0*/  @P6 IMAD R0, R17, R21, R0 ;  /* 0x0000001511006224 */ /* 0x002fe200078e0200 */
[----:B------:R-:W-:-:S13]  /*07e0*/  PLOP3.LUT P6, PT, P5, P3, PT, 0x80, 0x8 ;  /* 0x000000000008781c */ /* 0x000fda0002fc7070 */
[----:B------:R-:W2:Y:S01]  /*07f0*/  @P6 LDG.E R21, desc[UR4][R14.64+0x4] ;  /* 0x000004040e156981 */ /* 0x000ea2000c1e1900 */
[----:B------:R-:W2:Y:S02]  /*0800*/  @P6 LDC R22, c[0x3][0x2c] ;  /* 0x00c00b00ff166b82 */ /* 0x000ea40000000800 */
[----:B--2---:R-:W-:Y:S01]  /*0810*/  @P6 IMAD R0, R21, R22, R0 ;  /* 0x0000001615006224 */ /* 0x004fe200078e0200 */
[----:B------:R-:W-:-:S04]  /*0820*/  ISETP.NE.AND P6, PT, R20, RZ, PT ;  /* 0x000000ff1400720c */ /* 0x000fc80003fc5270 */
        /* <DEDUP_REMOVED lines=114> */
[----:B------:R-:W2:Y:S01]  /*0f50*/  @P5 LDC R6, c[0x3][0x88] ;  /* 0x00c02200ff065b82 */ /* 0x000ea20000000800 */
[----:B------:R-:W-:Y:S01]  /*0f60*/  P2R R10, PR, RZ, 0x4 ;  /* 0x00000004ff0a7803 */ /* 0x000fe20000000000 */
[----:B--2---:R-:W-:Y:S02]  /*0f70*/  @P5 IMAD R0, R7, R6, R0 ;  /* 0x0000000607005224 */ /* 0x004fe400078e0200 */
[----:B------:R-:W-:-:S05]  /*0f80*/  VIADD R6, R12, 0x2 ;  /* 0x000000020c067836 */ /* 0x000fca0000000000 */
[----:B------:R-:W-:-:S04]  /*0f90*/  ISETP.GE.AND P5, PT, R6, UR6, PT ;  /* 0x0000000606007c0c */ /* 0x000fc8000bfa6270 */
[----:B------:R-:W-:-:S04]  /*0fa0*/  ISETP.GT.AND P5, PT, R6, -0x1, !P5 ;  /* 0xffffffff0600780c */ /* 0x000fc80006fa4270 */
[----:B------:R-:W-:Y:S02]  /*0fb0*/  PLOP3.LUT P6, PT, P5, P2, PT, 0x80, 0x8 ;  /* 0x000000000008781c */ /* 0x000fe40002fc5070 */
[----:B------:R-:W-:-:S11]  /*0fc0*/  ISETP.NE.AND P2, PT, R19, RZ, PT ;  /* 0x000000ff1300720c */ /* 0x000fd60003f45270 */
        /* <DEDUP_REMOVED lines=23> */
[----:B------:R-:W-:Y:S02]  /*1140*/  PLOP3.LUT P6, PT, P5, P6, PT, 0x80, 0x8 ;  /* 0x000000000008781c */ /* 0x000fe40002fcd070 */
[----:B------:R-:W-:-:S11]  /*1150*/  PLOP3.LUT P5, PT, P5, P2, PT, 0x80, 0x8 ;  /* 0x000000000008781c */ /* 0x000fd60002fa5070 */
[----:B------:R-:W2:Y:S01]  /*1160*/  @P6 LDG.E R11, desc[UR4][R2.64+0x8] ;  /* 0x00000804020b6981 */ /* 0x000ea2000c1e1900 */
[----:B------:R-:W2:Y:S01]  /*1170*/  @P6 LDC R6, c[0x3][0xa0] ;  /* 0x00c02800ff066b82 */ /* 0x000ea20000000800 */
[----:B------:R-:W-:Y:S02]  /*1180*/  ISETP.NE.AND P2, PT, R10, RZ, PT ;  /* 0x000000ff0a00720c */ /* 0x000fe40003f45270 */
[----:B------:R-:W3:Y:S05]  /*1190*/  @P5 LDG.E R5, desc[UR4][R2.64+0xc] ;  /* 0x00000c0402055981 */ /* 0x000eea000c1e1900 */
[----:B------:R-:W3:Y:S01]  /*11a0*/  @P5 LDC R4, c[0x3][0xa4] ;  /* 0x00c02900ff045b82 */ /* 0x000ee20000000800 */
[----:B------:R-:W-:-:S02]  /*11b0*/  VIADD R7, R7, UR6 ;  /* 0x0000000607077c36 */ /* 0x000fc40008000000 */
[----:B--2---:R-:W-:Y:S01]  /*11c0*/  @P6 IMAD R0, R11, R6, R0 ;  /* 0x000000060b006224 */ /* 0x004fe200078e0200 */
[----:B------:R-:W-:-:S03]  /*11d0*/  ISETP.NE.AND P6, PT, R20, RZ, PT ;  /* 0x000000ff1400720c */ /* 0x000fc60003fc5270 */
[----:B---3--:R-:W-:Y:S02]  /*11e0*/  @P5 IMAD R0, R5, R4, R0 ;  /* 0x0000000405005224 */ /* 0x008fe400078e0200 */
[----:B------:R-:W-:-:S05]  /*11f0*/  VIADD R4, R12, 0x3 ;  /* 0x000000030c047836 */ /* 0x000fca0000000000 */
[----:B------:R-:W-:-:S04]  /*1200*/  ISETP.GE.AND P5, PT, R4, UR6, PT ;  /* 0x0000000604007c0c */ /* 0x000fc8000bfa6270 */
[----:B------:R-:W-:-:S04]  /*1210*/  ISETP.GT.AND P5, PT, R4, -0x1, !P5 ;  /* 0xffffffff0400780c */ /* 0x000fc80006fa4270 */
[----:B------:R-:W-:-:S04]  /*1220*/  PLOP3.LUT P4, PT, P5, P4, PT, 0x80, 0x8 ;  /* 0x000000000008781c */ /* 0x000fc80002f89070 */
[----:B------:R-:W-:Y:S02]  /*1230*/  P2R R2, PR, RZ, 0x10 ;  /* 0x00000010ff027803 */ /* 0x000fe40000000000 */
[----:B------:R-:W-:Y:S02]  /*1240*/  ISETP.NE.AND P4, PT, R19, RZ, PT ;  /* 0x000000ff1300720c */ /* 0x000fe40003f85270 */
[----:B------:R-:W-:Y:S02]  /*1250*/  PLOP3.LUT P1, PT, P5, P1, PT, 0x80, 0x8 ;  /* 0x000000000008781c */ /* 0x000fe40002f23070 */
[----:B------:R-:W-:Y:S02]  /*1260*/  PLOP3.LUT P2, PT, P5, P2, PT, 0x80, 0x8 ;  /* 0x000000000008781c */ /* 0x000fe40002f45070 */
[----:B------:R-:W-:Y:S02]  /*1270*/  PLOP3.LUT P0, PT, P5, P0, PT, 0x80, 0x8 ;  /* 0x000000000008781c */ /* 0x000fe40002f01070 */
[----:B------:R-:W-:-:S02]  /*1280*/  PLOP3.LUT P3, PT, P5, P3, PT, 0x80, 0x8 ;  /* 0x000000000008781c */ /* 0x000fc40002f67070 */
[----:B------:R-:W-:Y:S02]  /*1290*/  PLOP3.LUT P6, PT, P5, P6, PT, 0x80, 0x8 ;  /* 0x000000000008781c */ /* 0x000fe40002fcd070 */
[----:B------:R-:W-:Y:S02]  /*12a0*/  PLOP3.LUT P5, PT, P5, P4, PT, 0x80, 0x8 ;  /* 0x000000000008781c */ /* 0x000fe40002fa9070 */
[----:B------:R-:W-:Y:S01]  /*12b0*/  ISETP.NE.AND P4, PT, R2, RZ, PT ;  /* 0x000000ff0200720c */ /* 0x000fe20003f85270 */
[----:B------:R-:W0:Y:S02]  /*12c0*/  @P1 LDC R10, c[0x3][0xb0] ;  /* 0x00c02c00ff0a1b82 */ /* 0x000e240000000800 */
[----:B------:R-:W2:Y:S04]  /*12d0*/  @P2 LDG.E R5, desc[UR4][R8.64+-0xc] ;  /* 0xfffff40408052981 */ /* 0x000ea8000c1e1900 */
[----:B------:R-:W3:Y:S02]  /*12e0*/  @P0 LDG.E R11, desc[UR4][R8.64+-0x8] ;  /* 0xfffff804080b0981 */ /* 0x000ee4000c1e1900 */
[----:B------:R-:W2:Y:S02]  /*12f0*/  @P2 LDC R4, c[0x3][0xa8] ;  /* 0x00c02a00ff042b82 */ /* 0x000ea40000000800 */
[----:B------:R-:W4:Y:S04]  /*1300*/  @P3 LDG.E R17, desc[UR4][R8.64+0x4] ;  /* 0x0000040408113981 */ /* 0x000f28000c1e1900 */
[----:B------:R-:W5:Y:S02]  /*1310*/  @P6 LDG.E R19, desc[UR4][R8.64+0x8] ;  /* 0x0000080408136981 */ /* 0x000f64000c1e1900 */
[----:B------:R-:W1:Y:S02]  /*1320*/  @P4 LDC.64 R2, c[0x0][0x380] ;  /* 0x0000e000ff024b82 */ /* 0x000e640000000a00 */
[----:B------:R-:W5:Y:S06]  /*1330*/  @P5 LDG.E R21, desc[UR4][R8.64+0xc] ;  /* 0x00000c0408155981 */ /* 0x000f6c000c1e1900 */
[----:B------:R-:W3:Y:S08]  /*1340*/  @P0 LDC R6, c[0x3][0xac] ;  /* 0x00c02b00ff060b82 */ /* 0x000ef00000000800 */
[----:B------:R-:W0:Y:S01]  /*1350*/  @P4 LDC R14, c[0x3][0xb4] ;  /* 0x00c02d00ff0e4b82 */ /* 0x000e220000000800 */
[----:B-1----:R-:W-:-:S07]  /*1360*/  @P4 IMAD.WIDE R2, R7, 0x4, R2 ;  /* 0x0000000407024825 */ /* 0x002fce00078e0202 */
[----:B------:R-:W4:Y:S01]  /*1370*/  @P3 LDC R16, c[0x3][0xb8] ;  /* 0x00c02e00ff103b82 */ /* 0x000f220000000800 */
[----:B------:R-:W0:Y:S04]  /*1380*/  @P1 LDG.E R7, desc[UR4][R8.64+-0x4] ;  /* 0xfffffc0408071981 */ /* 0x000e28000c1e1900 */
[----:B------:R1:W4:Y:S03]  /*1390*/  @P4 LDG.E R15, desc[UR4][R2.64] ;  /* 0x00000004020f4981 */ /* 0x000326000c1e1900 */
[----:B------:R-:W5:Y:S08]  /*13a0*/  @P6 LDC R18, c[0x3][0xbc] ;  /* 0x00c02f00ff126b82 */ /* 0x000f700000000800 */
[----:B-1----:R-:W1:Y:S01]  /*13b0*/  LDC.64 R2, c[0x0][0x388] ;  /* 0x0000e200ff027b82 */ /* 0x002e620000000a00 */
[----:B------:R-:W-:-:S04]  /*13c0*/  IMAD R13, R12, UR6, R13 ;  /* 0x000000060c0d7c24 */ /* 0x000fc8000f8e020d */
[----:B-1----:R-:W-:-:S04]  /*13d0*/  IMAD.WIDE R2, R13, 0x4, R2 ;  /* 0x000000040d027825 */ /* 0x002fc800078e0202 */
[----:B--2---:R-:W-:Y:S02]  /*13e0*/  @P2 IMAD R0, R5, R4, R0 ;  /* 0x0000000405002224 */ /* 0x004fe400078e0200 */
[----:B------:R-:W1:Y:S02]  /*13f0*/  @P5 LDC R4, c[0x3][0xc0] ;  /* 0x00c03000ff045b82 */ /* 0x000e640000000800 */
[----:B---3--:R-:W-:-:S04]  /*1400*/  @P0 IMAD R0, R11, R6, R0 ;  /* 0x000000060b000224 */ /* 0x008fc800078e0200 */
[----:B0-----:R-:W-:-:S04]  /*1410*/  @P1 IMAD R0, R7, R10, R0 ;  /* 0x0000000a07001224 */ /* 0x001fc800078e0200 */
[----:B----4-:R-:W-:-:S04]  /*1420*/  @P4 IMAD R0, R15, R14, R0 ;  /* 0x0000000e0f004224 */ /* 0x010fc800078e0200 */
[----:B------:R-:W-:-:S04]  /*1430*/  @P3 IMAD R0, R17, R16, R0 ;  /* 0x0000001011003224 */ /* 0x000fc800078e0200 */
[----:B-----5:R-:W-:-:S04]  /*1440*/  @P6 IMAD R0, R19, R18, R0 ;  /* 0x0000001213006224 */ /* 0x020fc800078e0200 */
[----:B-1----:R-:W-:-:S05]  /*1450*/  @P5 IMAD R0, R21, R4, R0 ;  /* 0x0000000415005224 */ /* 0x002fca00078e0200 */
[----:B------:R-:W-:Y:S01]  /*1460*/  STG.E desc[UR4][R2.64], R0 ;  /* 0x0000000002007986 */ /* 0x000fe2000c101904 */
[----:B------:R-:W-:Y:S05]  /*1470*/  EXIT ;  /* 0x000000000000794d */ /* 0x000fea0003800000 */
.L_x_0:
[----:B------:R-:W-:-:S00]  /*1480*/  BRA `(.L_x_0) ;  /* 0xfffffffc00fc7947 */ /* 0x000fc0000383ffff */
[----:B------:R-:W-:-:S00]  /*1490*/  NOP ;  /* 0x0000000000007918 */ /* 0x000fc00000000000 */
        /* <DEDUP_REMOVED lines=14> */
.L_x_1:


//--------------------- .nv.shared.reserved.0     --------------------------
	.section	.nv.shared.reserved.0,"aw",@nobits
	.weak		__nv_reservedSMEM_offset_0_alias
	.size		__nv_reservedSMEM_offset_0_alias, 0, 64
	.other		__nv_reservedSMEM_offset_0_alias,@"STO_CUDA_RESERVED_SHARED STV_DEFAULT"
__nv_reservedSMEM_offset_0_alias:
	.zero		0
	.zero		64


//--------------------- .nv.constant0._Z14convolution_2dPiS_i --------------------------
	.section	.nv.constant0._Z14convolution_2dPiS_i,"a",@progbits
	.sectionflags	@""
	.align	4
.nv.constant0._Z14convolution_2dPiS_i:
	.zero		916


//--------------------- SYMBOLS --------------------------

	.type		.nv.reservedSmem.offset0,@object
	.size		.nv.reservedSmem.offset0,0x4
